//
// Generated by NVIDIA NVVM Compiler
//
// Compiler Build ID: CL-36424714
// Cuda compilation tools, release 13.0, V13.0.88
// Based on NVVM 20.0.0
//

.version 9.0
.target sm_100
.address_size 64

	// .globl	_Z7reduce0PiS_i
// _ZZ7reduce0PiS_iE5sdata has been demoted
// _ZZ7reduce1PiS_iE5sdata has been demoted
// _ZZ7reduce2PiS_iE5sdata has been demoted
// _ZZ7reduce3PiS_iE5sdata has been demoted
// _ZZ7reduce4PiS_iE5sdata has been demoted

.visible .entry _Z7reduce0PiS_i(
	.param .u64 .ptr .align 1 _Z7reduce0PiS_i_param_0,
	.param .u64 .ptr .align 1 _Z7reduce0PiS_i_param_1,
	.param .u32 _Z7reduce0PiS_i_param_2
)
{
	.reg .pred 	%p<5>;
	.reg .b32 	%r<21>;
	.reg .b64 	%rd<9>;
	// demoted variable
	.shared .align 4 .b8 _ZZ7reduce0PiS_iE5sdata[512];
	ld.param.u64 	%rd2, [_Z7reduce0PiS_i_param_0];
	ld.param.u64 	%rd1, [_Z7reduce0PiS_i_param_1];
	cvta.to.global.u64 	%rd3, %rd2;
	mov.u32 	%r1, %tid.x;
	mov.u32 	%r2, %ctaid.x;
	mov.u32 	%r3, %ntid.x;
	mad.lo.s32 	%r7, %r2, %r3, %r1;
	mul.wide.u32 	%rd4, %r7, 4;
	add.s64 	%rd5, %rd3, %rd4;
	ld.global.u32 	%r8, [%rd5];
	shl.b32 	%r9, %r1, 2;
	mov.u32 	%r10, _ZZ7reduce0PiS_iE5sdata;
	add.s32 	%r4, %r10, %r9;
	st.shared.u32 	[%r4], %r8;
	bar.sync 	0;
	setp.lt.u32 	%p1, %r3, 2;
	@%p1 bra 	$L__BB0_5;
	mov.b32 	%r20, 1;
$L__BB0_2:
	shl.b32 	%r6, %r20, 1;
	add.s32 	%r12, %r6, -1;
	and.b32  	%r13, %r12, %r1;
	setp.ne.s32 	%p2, %r13, 0;
	@%p2 bra 	$L__BB0_4;
	shl.b32 	%r14, %r20, 2;
	add.s32 	%r15, %r4, %r14;
	ld.shared.u32 	%r16, [%r15];
	ld.shared.u32 	%r17, [%r4];
	add.s32 	%r18, %r17, %r16;
	st.shared.u32 	[%r4], %r18;
$L__BB0_4:
	bar.sync 	0;
	setp.lt.u32 	%p3, %r6, %r3;
	mov.u32 	%r20, %r6;
	@%p3 bra 	$L__BB0_2;
$L__BB0_5:
	setp.ne.s32 	%p4, %r1, 0;
	@%p4 bra 	$L__BB0_7;
	ld.shared.u32 	%r19, [_ZZ7reduce0PiS_iE5sdata];
	cvta.to.global.u64 	%rd6, %rd1;
	mul.wide.u32 	%rd7, %r2, 4;
	add.s64 	%rd8, %rd6, %rd7;
	st.global.u32 	[%rd8], %r19;
$L__BB0_7:
	ret;

}
	// .globl	_Z7reduce1PiS_i
.visible .entry _Z7reduce1PiS_i(
	.param .u64 .ptr .align 1 _Z7reduce1PiS_i_param_0,
	.param .u64 .ptr .align 1 _Z7reduce1PiS_i_param_1,
	.param .u32 _Z7reduce1PiS_i_param_2
)
{
	.reg .pred 	%p<5>;
	.reg .b32 	%r<24>;
	.reg .b64 	%rd<9>;
	// demoted variable
	.shared .align 4 .b8 _ZZ7reduce1PiS_iE5sdata[512];
	ld.param.u64 	%rd2, [_Z7reduce1PiS_i_param_0];
	ld.param.u64 	%rd1, [_Z7reduce1PiS_i_param_1];
	cvta.to.global.u64 	%rd3, %rd2;
	mov.u32 	%r1, %tid.x;
	mov.u32 	%r2, %ctaid.x;
	mov.u32 	%r3, %ntid.x;
	mad.lo.s32 	%r7, %r2, %r3, %r1;
	mul.wide.u32 	%rd4, %r7, 4;
	add.s64 	%rd5, %rd3, %rd4;
	ld.global.u32 	%r8, [%rd5];
	shl.b32 	%r9, %r1, 2;
	mov.u32 	%r10, _ZZ7reduce1PiS_iE5sdata;
	add.s32 	%r11, %r10, %r9;
	st.shared.u32 	[%r11], %r8;
	bar.sync 	0;
	setp.lt.u32 	%p1, %r3, 2;
	@%p1 bra 	$L__BB1_5;
	mov.b32 	%r23, 1;
$L__BB1_2:
	shl.b32 	%r5, %r23, 1;
	mul.lo.s32 	%r6, %r5, %r1;
	setp.ge.u32 	%p2, %r6, %r3;
	@%p2 bra 	$L__BB1_4;
	add.s32 	%r13, %r6, %r23;
	shl.b32 	%r14, %r13, 2;
	add.s32 	%r16, %r10, %r14;
	ld.shared.u32 	%r17, [%r16];
	shl.b32 	%r18, %r6, 2;
	add.s32 	%r19, %r10, %r18;
	ld.shared.u32 	%r20, [%r19];
	add.s32 	%r21, %r20, %r17;
	st.shared.u32 	[%r19], %r21;
$L__BB1_4:
	bar.sync 	0;
	setp.lt.u32 	%p3, %r5, %r3;
	mov.u32 	%r23, %r5;
	@%p3 bra 	$L__BB1_2;
$L__BB1_5:
	setp.ne.s32 	%p4, %r1, 0;
	@%p4 bra 	$L__BB1_7;
	ld.shared.u32 	%r22, [_ZZ7reduce1PiS_iE5sdata];
	cvta.to.global.u64 	%rd6, %rd1;
	mul.wide.u32 	%rd7, %r2, 4;
	add.s64 	%rd8, %rd6, %rd7;
	st.global.u32 	[%rd8], %r22;
$L__BB1_7:
	ret;

}
	// .globl	_Z7reduce2PiS_i
.visible .entry _Z7reduce2PiS_i(
	.param .u64 .ptr .align 1 _Z7reduce2PiS_i_param_0,
	.param .u64 .ptr .align 1 _Z7reduce2PiS_i_param_1,
	.param .u32 _Z7reduce2PiS_i_param_2
)
{
	.reg .pred 	%p<5>;
	.reg .b32 	%r<18>;
	.reg .b64 	%rd<9>;
	// demoted variable
	.shared .align 4 .b8 _ZZ7reduce2PiS_iE5sdata[512];
	ld.param.u64 	%rd2, [_Z7reduce2PiS_i_param_0];
	ld.param.u64 	%rd1, [_Z7reduce2PiS_i_param_1];
	cvta.to.global.u64 	%rd3, %rd2;
	mov.u32 	%r1, %tid.x;
	mov.u32 	%r2, %ctaid.x;
	mov.u32 	%r17, %ntid.x;
	mad.lo.s32 	%r7, %r2, %r17, %r1;
	mul.wide.u32 	%rd4, %r7, 4;
	add.s64 	%rd5, %rd3, %rd4;
	ld.global.u32 	%r8, [%rd5];
	shl.b32 	%r9, %r1, 2;
	mov.u32 	%r10, _ZZ7reduce2PiS_iE5sdata;
	add.s32 	%r4, %r10, %r9;
	st.shared.u32 	[%r4], %r8;
	bar.sync 	0;
	setp.lt.u32 	%p1, %r17, 2;
	@%p1 bra 	$L__BB2_4;
$L__BB2_1:
	shr.u32 	%r6, %r17, 1;
	setp.ge.u32 	%p2, %r1, %r6;
	@%p2 bra 	$L__BB2_3;
	shl.b32 	%r11, %r6, 2;
	add.s32 	%r12, %r4, %r11;
	ld.shared.u32 	%r13, [%r12];
	ld.shared.u32 	%r14, [%r4];
	add.s32 	%r15, %r14, %r13;
	st.shared.u32 	[%r4], %r15;
$L__BB2_3:
	bar.sync 	0;
	setp.gt.u32 	%p3, %r17, 3;
	mov.u32 	%r17, %r6;
	@%p3 bra 	$L__BB2_1;
$L__BB2_4:
	setp.ne.s32 	%p4, %r1, 0;
	@%p4 bra 	$L__BB2_6;
	ld.shared.u32 	%r16, [_ZZ7reduce2PiS_iE5sdata];
	cvta.to.global.u64 	%rd6, %rd1;
	mul.wide.u32 	%rd7, %r2, 4;
	add.s64 	%rd8, %rd6, %rd7;
	st.global.u32 	[%rd8], %r16;
$L__BB2_6:
	ret;

}
	// .globl	_Z7reduce3PiS_i
.visible .entry _Z7reduce3PiS_i(
	.param .u64 .ptr .align 1 _Z7reduce3PiS_i_param_0,
	.param .u64 .ptr .align 1 _Z7reduce3PiS_i_param_1,
	.param .u32 _Z7reduce3PiS_i_param_2
)
{
	.reg .pred 	%p<6>;
	.reg .b32 	%r<24>;
	.reg .b64 	%rd<11>;
	// demoted variable
	.shared .align 4 .b8 _ZZ7reduce3PiS_iE5sdata[512];
	ld.param.u64 	%rd1, [_Z7reduce3PiS_i_param_0];
	ld.param.u64 	%rd2, [_Z7reduce3PiS_i_param_1];
	ld.param.u32 	%r8, [_Z7reduce3PiS_i_param_2];
	mov.u32 	%r1, %tid.x;
	mov.u32 	%r2, %ctaid.x;
	mov.u32 	%r23, %ntid.x;
	mul.lo.s32 	%r9, %r23, %r2;
	shl.b32 	%r10, %r9, 1;
	add.s32 	%r4, %r10, %r1;
	setp.ge.u32 	%p1, %r4, %r8;
	@%p1 bra 	$L__BB3_7;
	cvta.to.global.u64 	%rd3, %rd1;
	mul.wide.u32 	%rd4, %r4, 4;
	add.s64 	%rd5, %rd3, %rd4;
	ld.global.u32 	%r11, [%rd5];
	add.s32 	%r12, %r4, %r23;
	mul.wide.u32 	%rd6, %r12, 4;
	add.s64 	%rd7, %rd3, %rd6;
	ld.global.u32 	%r13, [%rd7];
	add.s32 	%r14, %r13, %r11;
	shl.b32 	%r15, %r1, 2;
	mov.u32 	%r16, _ZZ7reduce3PiS_iE5sdata;
	add.s32 	%r5, %r16, %r15;
	st.shared.u32 	[%r5], %r14;
	bar.sync 	0;
	setp.lt.u32 	%p2, %r23, 2;
	@%p2 bra 	$L__BB3_5;
$L__BB3_2:
	shr.u32 	%r7, %r23, 1;
	setp.ge.u32 	%p3, %r1, %r7;
	@%p3 bra 	$L__BB3_4;
	shl.b32 	%r17, %r7, 2;
	add.s32 	%r18, %r5, %r17;
	ld.shared.u32 	%r19, [%r18];
	ld.shared.u32 	%r20, [%r5];
	add.s32 	%r21, %r20, %r19;
	st.shared.u32 	[%r5], %r21;
$L__BB3_4:
	bar.sync 	0;
	setp.gt.u32 	%p4, %r23, 3;
	mov.u32 	%r23, %r7;
	@%p4 bra 	$L__BB3_2;
$L__BB3_5:
	setp.ne.s32 	%p5, %r1, 0;
	@%p5 bra 	$L__BB3_7;
	ld.shared.u32 	%r22, [_ZZ7reduce3PiS_iE5sdata];
	cvta.to.global.u64 	%rd8, %rd2;
	mul.wide.u32 	%rd9, %r2, 4;
	add.s64 	%rd10, %rd8, %rd9;
	st.global.u32 	[%rd10], %r22;
$L__BB3_7:
	ret;

}
	// .globl	_Z7reduce4PiS_i
.visible .entry _Z7reduce4PiS_i(
	.param .u64 .ptr .align 1 _Z7reduce4PiS_i_param_0,
	.param .u64 .ptr .align 1 _Z7reduce4PiS_i_param_1,
	.param .u32 _Z7reduce4PiS_i_param_2
)
{
	.reg .pred 	%p<7>;
	.reg .b32 	%r<42>;
	.reg .b64 	%rd<11>;
	// demoted variable
	.shared .align 4 .b8 _ZZ7reduce4PiS_iE5sdata[512];
	ld.param.u64 	%rd1, [_Z7reduce4PiS_i_param_0];
	ld.param.u64 	%rd2, [_Z7reduce4PiS_i_param_1];
	ld.param.u32 	%r8, [_Z7reduce4PiS_i_param_2];
	mov.u32 	%r1, %tid.x;
	mov.u32 	%r2, %ctaid.x;
	mov.u32 	%r41, %ntid.x;
	mul.lo.s32 	%r9, %r41, %r2;
	shl.b32 	%r10, %r9, 1;
	add.s32 	%r4, %r10, %r1;
	setp.ge.u32 	%p1, %r4, %r8;
	@%p1 bra 	$L__BB4_8;
	cvta.to.global.u64 	%rd3, %rd1;
	mul.wide.u32 	%rd4, %r4, 4;
	add.s64 	%rd5, %rd3, %rd4;
	ld.global.u32 	%r11, [%rd5];
	add.s32 	%r12, %r4, %r41;
	mul.wide.u32 	%rd6, %r12, 4;
	add.s64 	%rd7, %rd3, %rd6;
	ld.global.u32 	%r13, [%rd7];
	add.s32 	%r14, %r13, %r11;
	shl.b32 	%r15, %r1, 2;
	mov.u32 	%r16, _ZZ7reduce4PiS_iE5sdata;
	add.s32 	%r5, %r16, %r15;
	st.shared.u32 	[%r5], %r14;
	bar.sync 	0;
	setp.lt.u32 	%p2, %r41, 66;
	@%p2 bra 	$L__BB4_5;
$L__BB4_2:
	shr.u32 	%r7, %r41, 1;
	setp.ge.u32 	%p3, %r1, %r7;
	@%p3 bra 	$L__BB4_4;
	shl.b32 	%r17, %r7, 2;
	add.s32 	%r18, %r5, %r17;
	ld.shared.u32 	%r19, [%r18];
	ld.shared.u32 	%r20, [%r5];
	add.s32 	%r21, %r20, %r19;
	st.shared.u32 	[%r5], %r21;
$L__BB4_4:
	bar.sync 	0;
	setp.gt.u32 	%p4, %r41, 131;
	mov.u32 	%r41, %r7;
	@%p4 bra 	$L__BB4_2;
$L__BB4_5:
	setp.gt.u32 	%p5, %r1, 31;
	@%p5 bra 	$L__BB4_8;
	ld.shared.u32 	%r22, [%r5+128];
	ld.shared.u32 	%r23, [%r5];
	add.s32 	%r24, %r23, %r22;
	st.shared.u32 	[%r5], %r24;
	bar.sync 	0;
	ld.shared.u32 	%r25, [%r5+64];
	ld.shared.u32 	%r26, [%r5];
	add.s32 	%r27, %r26, %r25;
	st.shared.u32 	[%r5], %r27;
	bar.sync 	0;
	ld.shared.u32 	%r28, [%r5+32];
	ld.shared.u32 	%r29, [%r5];
	add.s32 	%r30, %r29, %r28;
	st.shared.u32 	[%r5], %r30;
	bar.sync 	0;
	ld.shared.u32 	%r31, [%r5+16];
	ld.shared.u32 	%r32, [%r5];
	add.s32 	%r33, %r32, %r31;
	st.shared.u32 	[%r5], %r33;
	bar.sync 	0;
	ld.shared.u32 	%r34, [%r5+8];
	ld.shared.u32 	%r35, [%r5];
	add.s32 	%r36, %r35, %r34;
	st.shared.u32 	[%r5], %r36;
	bar.sync 	0;
	ld.shared.u32 	%r37, [%r5+4];
	ld.shared.u32 	%r38, [%r5];
	add.s32 	%r39, %r38, %r37;
	st.shared.u32 	[%r5], %r39;
	setp.ne.s32 	%p6, %r1, 0;
	@%p6 bra 	$L__BB4_8;
	ld.shared.u32 	%r40, [_ZZ7reduce4PiS_iE5sdata];
	cvta.to.global.u64 	%rd8, %rd2;
	mul.wide.u32 	%rd9, %r2, 4;
	add.s64 	%rd10, %rd8, %rd9;
	st.global.u32 	[%rd10], %r40;
$L__BB4_8:
	ret;

}


// ===== COMPILED SASS (sm_100) =====

	.target	sm_100

	.elftype	@"ET_EXEC"


//--------------------- .note.nv.tkinfo           --------------------------
	.section	.note.nv.tkinfo,"",@"SHT_NOTE"
	.sectionflags	@"SHF_NOTE_NV_TKINFO"
	.tkinfo
        /*0018*/ 	.word	0x00000002
        /*0030*/ 	.string	""
        /*0030*/ 	.string	"ptxas"
        /*0030*/ 	.string	"Cuda compilation tools, release 13.0, V13.0.88"
        /*0030*/ 	.string	"Build cuda_13.0.r13.0/compiler.36424714_0"
        /*0030*/ 	.string	"-arch sm_100 -m 64 "



//--------------------- .note.nv.cuinfo           --------------------------
	.section	.note.nv.cuinfo,"",@"SHT_NOTE"
	.sectionflags	@"SHF_NOTE_NV_CUINFO"
        /*0018*/ 	.short	0x0002
        /*001a*/ 	.short	0x0064
        /*001c*/ 	.short	0x0082
	.zero		2


//--------------------- .nv.info                  --------------------------
	.section	.nv.info,"",@"SHT_CUDA_INFO"
	.align	4


	//----- nvinfo : EIATTR_REGCOUNT
	.align		4
        /*0000*/ 	.byte	0x04, 0x2f
        /*0002*/ 	.short	(.L_1 - .L_0)
	.align		4
.L_0:
        /*0004*/ 	.word	index@(_Z7reduce0PiS_i)
        /*0008*/ 	.word	0x0000000b


	//----- nvinfo : EIATTR_FRAME_SIZE
	.align		4
.L_1:
        /*000c*/ 	.byte	0x04, 0x11
        /*000e*/ 	.short	(.L_3 - .L_2)
	.align		4
.L_2:
        /*0010*/ 	.word	index@(_Z7reduce0PiS_i)
        /*0014*/ 	.word	0x00000000


	//----- nvinfo : EIATTR_REGCOUNT
	.align		4
.L_3:
        /*0018*/ 	.byte	0x04, 0x2f
        /*001a*/ 	.short	(.L_5 - .L_4)
	.align		4
.L_4:
        /*001c*/ 	.word	index@(_Z7reduce1PiS_i)
        /*0020*/ 	.word	0x0000000a


	//----- nvinfo : EIATTR_FRAME_SIZE
	.align		4
.L_5:
        /*0024*/ 	.byte	0x04, 0x11
        /*0026*/ 	.short	(.L_7 - .L_6)
	.align		4
.L_6:
        /*0028*/ 	.word	index@(_Z7reduce1PiS_i)
        /*002c*/ 	.word	0x00000000


	//----- nvinfo : EIATTR_REGCOUNT
	.align		4
.L_7:
        /*0030*/ 	.byte	0x04, 0x2f
        /*0032*/ 	.short	(.L_9 - .L_8)
	.align		4
.L_8:
        /*0034*/ 	.word	index@(_Z7reduce2PiS_i)
        /*0038*/ 	.word	0x0000000b


	//----- nvinfo : EIATTR_FRAME_SIZE
	.align		4
.L_9:
        /*003c*/ 	.byte	0x04, 0x11
        /*003e*/ 	.short	(.L_11 - .L_10)
	.align		4
.L_10:
        /*0040*/ 	.word	index@(_Z7reduce2PiS_i)
        /*0044*/ 	.word	0x00000000


	//----- nvinfo : EIATTR_REGCOUNT
	.align		4
.L_11:
        /*0048*/ 	.byte	0x04, 0x2f
        /*004a*/ 	.short	(.L_13 - .L_12)
	.align		4
.L_12:
        /*004c*/ 	.word	index@(_Z7reduce3PiS_i)
        /*0050*/ 	.word	0x0000000e


	//----- nvinfo : EIATTR_FRAME_SIZE
	.align		4
.L_13:
        /*0054*/ 	.byte	0x04, 0x11
        /*0056*/ 	.short	(.L_15 - .L_14)
	.align		4
.L_14:
        /*0058*/ 	.word	index@(_Z7reduce3PiS_i)
        /*005c*/ 	.word	0x00000000


	//----- nvinfo : EIATTR_REGCOUNT
	.align		4
.L_15:
        /*0060*/ 	.byte	0x04, 0x2f
        /*0062*/ 	.short	(.L_17 - .L_16)
	.align		4
.L_16:
        /*0064*/ 	.word	index@(_Z7reduce4PiS_i)
        /*0068*/ 	.word	0x0000000d


	//----- nvinfo : EIATTR_FRAME_SIZE
	.align		4
.L_17:
        /*006c*/ 	.byte	0x04, 0x11
        /*006e*/ 	.short	(.L_19 - .L_18)
	.align		4
.L_18:
        /*0070*/ 	.word	index@(_Z7reduce4PiS_i)
        /*0074*/ 	.word	0x00000000


	//----- nvinfo : EIATTR_MIN_STACK_SIZE
	.align		4
.L_19:
        /*0078*/ 	.byte	0x04, 0x12
        /*007a*/ 	.short	(.L_21 - .L_20)
	.align		4
.L_20:
        /*007c*/ 	.word	index@(_Z7reduce4PiS_i)
        /*0080*/ 	.word	0x00000000


	//----- nvinfo : EIATTR_MIN_STACK_SIZE
	.align		4
.L_21:
        /*0084*/ 	.byte	0x04, 0x12
        /*0086*/ 	.short	(.L_23 - .L_22)
	.align		4
.L_22:
        /*0088*/ 	.word	index@(_Z7reduce3PiS_i)
        /*008c*/ 	.word	0x00000000


	//----- nvinfo : EIATTR_MIN_STACK_SIZE
	.align		4
.L_23:
        /*0090*/ 	.byte	0x04, 0x12
        /*0092*/ 	.short	(.L_25 - .L_24)
	.align		4
.L_24:
        /*0094*/ 	.word	index@(_Z7reduce2PiS_i)
        /*0098*/ 	.word	0x00000000


	//----- nvinfo : EIATTR_MIN_STACK_SIZE
	.align		4
.L_25:
        /*009c*/ 	.byte	0x04, 0x12
        /*009e*/ 	.short	(.L_27 - .L_26)
	.align		4
.L_26:
        /*00a0*/ 	.word	index@(_Z7reduce1PiS_i)
        /*00a4*/ 	.word	0x00000000


	//----- nvinfo : EIATTR_MIN_STACK_SIZE
	.align		4
.L_27:
        /*00a8*/ 	.byte	0x04, 0x12
        /*00aa*/ 	.short	(.L_29 - .L_28)
	.align		4
.L_28:
        /*00ac*/ 	.word	index@(_Z7reduce0PiS_i)
        /*00b0*/ 	.word	0x00000000
.L_29:


//--------------------- .nv.compat                --------------------------
	.section	.nv.compat,"",@"SHT_CUDA_COMPAT_INFO"
	.align	4
        /*0000*/ 	.byte	0x02, 0x09, 0x00, 0x00, 0x02, 0x02, 0x01, 0x00, 0x02, 0x05, 0x05, 0x00, 0x03, 0x07, 0x01, 0x01
        /*0010*/ 	.byte	0x02, 0x03, 0x00, 0x00, 0x02, 0x06, 0x01, 0x00, 0x04, 0x0b, 0x08, 0x00, 0x09, 0x00, 0x00, 0x00
        /*0020*/ 	.byte	0x00, 0x00, 0x00, 0x00


//--------------------- .nv.info._Z7reduce4PiS_i  --------------------------
	.section	.nv.info._Z7reduce4PiS_i,"",@"SHT_CUDA_INFO"
	.sectionflags	@""
	.align	4


	//----- nvinfo : EIATTR_CUDA_API_VERSION
	.align		4
        /*0000*/ 	.byte	0x04, 0x37
        /*0002*/ 	.short	(.L_31 - .L_30)
.L_30:
        /*0004*/ 	.word	0x00000082


	//----- nvinfo : EIATTR_KPARAM_INFO
	.align		4
.L_31:
        /*0008*/ 	.byte	0x04, 0x17
        /*000a*/ 	.short	(.L_33 - .L_32)
.L_32:
        /*000c*/ 	.word	0x00000000
        /*0010*/ 	.short	0x0002
        /*0012*/ 	.short	0x0010
        /*0014*/ 	.byte	0x00, 0xf0, 0x11, 0x00


	//----- nvinfo : EIATTR_KPARAM_INFO
	.align		4
.L_33:
        /*0018*/ 	.byte	0x04, 0x17
        /*001a*/ 	.short	(.L_35 - .L_34)
.L_34:
        /*001c*/ 	.word	0x00000000
        /*0020*/ 	.short	0x0001
        /*0022*/ 	.short	0x0008
        /*0024*/ 	.byte	0x00, 0xf5, 0x21, 0x00


	//----- nvinfo : EIATTR_KPARAM_INFO
	.align		4
.L_35:
        /*0028*/ 	.byte	0x04, 0x17
        /*002a*/ 	.short	(.L_37 - .L_36)
.L_36:
        /*002c*/ 	.word	0x00000000
        /*0030*/ 	.short	0x0000
        /*0032*/ 	.short	0x0000
        /*0034*/ 	.byte	0x00, 0xf5, 0x21, 0x00


	//----- nvinfo : EIATTR_SPARSE_MMA_MASK
	.align		4
.L_37:
        /*0038*/ 	.byte	0x03, 0x50
        /*003a*/ 	.short	0x0000


	//----- nvinfo : EIATTR_MAXREG_COUNT
	.align		4
        /*003c*/ 	.byte	0x03, 0x1b
        /*003e*/ 	.short	0x00ff


	//----- nvinfo : EIATTR_NUM_BARRIERS
	.align		4
        /*0040*/ 	.byte	0x02, 0x4c
        /*0042*/ 	.byte	0x01
	.zero		1


	//----- nvinfo : EIATTR_MERCURY_ISA_VERSION
	.align		4
        /*0044*/ 	.byte	0x03, 0x5f
        /*0046*/ 	.short	0x0101


	//----- nvinfo : EIATTR_VRC_CTA_INIT_COUNT
	.align		4
        /*0048*/ 	.byte	0x02, 0x4a
	.zero		1
	.zero		1


	//----- nvinfo : EIATTR_EXIT_INSTR_OFFSETS
	.align		4
        /*004c*/ 	.byte	0x04, 0x1c
        /*004e*/ 	.short	(.L_39 - .L_38)


	//   ....[0]....
.L_38:
        /*0050*/ 	.word	0x00000090


	//   ....[1]....
        /*0054*/ 	.word	0x00000260


	//   ....[2]....
        /*0058*/ 	.word	0x00000450


	//   ....[3]....
        /*005c*/ 	.word	0x000004d0


	//----- nvinfo : EIATTR_CBANK_PARAM_SIZE
	.align		4
.L_39:
        /*0060*/ 	.byte	0x03, 0x19
        /*0062*/ 	.short	0x0014


	//----- nvinfo : EIATTR_PARAM_CBANK
	.align		4
        /*0064*/ 	.byte	0x04, 0x0a
        /*0066*/ 	.short	(.L_41 - .L_40)
	.align		4
.L_40:
        /*0068*/ 	.word	index@(.nv.constant0._Z7reduce4PiS_i)
        /*006c*/ 	.short	0x0380
        /*006e*/ 	.short	0x0014


	//----- nvinfo : EIATTR_SW_WAR
	.align		4
.L_41:
        /*0070*/ 	.byte	0x04, 0x36
        /*0072*/ 	.short	(.L_43 - .L_42)
.L_42:
        /*0074*/ 	.word	0x00000008
.L_43:


//--------------------- .nv.info._Z7reduce3PiS_i  --------------------------
	.section	.nv.info._Z7reduce3PiS_i,"",@"SHT_CUDA_INFO"
	.sectionflags	@""
	.align	4


	//----- nvinfo : EIATTR_CUDA_API_VERSION
	.align		4
        /*0000*/ 	.byte	0x04, 0x37
        /*0002*/ 	.short	(.L_45 - .L_44)
.L_44:
        /*0004*/ 	.word	0x00000082


	//----- nvinfo : EIATTR_KPARAM_INFO
	.align		4
.L_45:
        /*0008*/ 	.byte	0x04, 0x17
        /*000a*/ 	.short	(.L_47 - .L_46)
.L_46:
        /*000c*/ 	.word	0x00000000
        /*0010*/ 	.short	0x0002
        /*0012*/ 	.short	0x0010
        /*0014*/ 	.byte	0x00, 0xf0, 0x11, 0x00


	//----- nvinfo : EIATTR_KPARAM_INFO
	.align		4
.L_47:
        /*0018*/ 	.byte	0x04, 0x17
        /*001a*/ 	.short	(.L_49 - .L_48)
.L_48:
        /*001c*/ 	.word	0x00000000
        /*0020*/ 	.short	0x0001
        /*0022*/ 	.short	0x0008
        /*0024*/ 	.byte	0x00, 0xf5, 0x21, 0x00


	//----- nvinfo : EIATTR_KPARAM_INFO
	.align		4
.L_49:
        /*0028*/ 	.byte	0x04, 0x17
        /*002a*/ 	.short	(.L_51 - .L_50)
.L_50:
        /*002c*/ 	.word	0x00000000
        /*0030*/ 	.short	0x0000
        /*0032*/ 	.short	0x0000
        /*0034*/ 	.byte	0x00, 0xf5, 0x21, 0x00


	//----- nvinfo : EIATTR_SPARSE_MMA_MASK
	.align		4
.L_51:
        /*0038*/ 	.byte	0x03, 0x50
        /*003a*/ 	.short	0x0000


	//----- nvinfo : EIATTR_MAXREG_COUNT
	.align		4
        /*003c*/ 	.byte	0x03, 0x1b
        /*003e*/ 	.short	0x00ff


	//----- nvinfo : EIATTR_NUM_BARRIERS
	.align		4
        /*0040*/ 	.byte	0x02, 0x4c
        /*0042*/ 	.byte	0x01
	.zero		1


	//----- nvinfo : EIATTR_MERCURY_ISA_VERSION
	.align		4
        /*0044*/ 	.byte	0x03, 0x5f
        /*0046*/ 	.short	0x0101


	//----- nvinfo : EIATTR_VRC_CTA_INIT_COUNT
	.align		4
        /*0048*/ 	.byte	0x02, 0x4a
	.zero		1
	.zero		1


	//----- nvinfo : EIATTR_EXIT_INSTR_OFFSETS
	.align		4
        /*004c*/ 	.byte	0x04, 0x1c
        /*004e*/ 	.short	(.L_53 - .L_52)


	//   ....[0]....
.L_52:
        /*0050*/ 	.word	0x00000090


	//   ....[1]....
        /*0054*/ 	.word	0x00000260


	//   ....[2]....
        /*0058*/ 	.word	0x000002e0


	//----- nvinfo : EIATTR_CBANK_PARAM_SIZE
	.align		4
.L_53:
        /*005c*/ 	.byte	0x03, 0x19
        /*005e*/ 	.short	0x0014


	//----- nvinfo : EIATTR_PARAM_CBANK
	.align		4
        /*0060*/ 	.byte	0x04, 0x0a
        /*0062*/ 	.short	(.L_55 - .L_54)
	.align		4
.L_54:
        /*0064*/ 	.word	index@(.nv.constant0._Z7reduce3PiS_i)
        /*0068*/ 	.short	0x0380
        /*006a*/ 	.short	0x0014


	//----- nvinfo : EIATTR_SW_WAR
	.align		4
.L_55:
        /*006c*/ 	.byte	0x04, 0x36
        /*006e*/ 	.short	(.L_57 - .L_56)
.L_56:
        /*0070*/ 	.word	0x00000008
.L_57:


//--------------------- .nv.info._Z7reduce2PiS_i  --------------------------
	.section	.nv.info._Z7reduce2PiS_i,"",@"SHT_CUDA_INFO"
	.sectionflags	@""
	.align	4


	//----- nvinfo : EIATTR_CUDA_API_VERSION
	.align		4
        /*0000*/ 	.byte	0x04, 0x37
        /*0002*/ 	.short	(.L_59 - .L_58)
.L_58:
        /*0004*/ 	.word	0x00000082


	//----- nvinfo : EIATTR_KPARAM_INFO
	.align		4
.L_59:
        /*0008*/ 	.byte	0x04, 0x17
        /*000a*/ 	.short	(.L_61 - .L_60)
.L_60:
        /*000c*/ 	.word	0x00000000
        /*0010*/ 	.short	0x0002
        /*0012*/ 	.short	0x0010
        /*0014*/ 	.byte	0x00, 0xf0, 0x11, 0x00


	//----- nvinfo : EIATTR_KPARAM_INFO
	.align		4
.L_61:
        /*0018*/ 	.byte	0x04, 0x17
        /*001a*/ 	.short	(.L_63 - .L_62)
.L_62:
        /*001c*/ 	.word	0x00000000
        /*0020*/ 	.short	0x0001
        /*0022*/ 	.short	0x0008
        /*0024*/ 	.byte	0x00, 0xf5, 0x21, 0x00


	//----- nvinfo : EIATTR_KPARAM_INFO
	.align		4
.L_63:
        /*0028*/ 	.byte	0x04, 0x17
        /*002a*/ 	.short	(.L_65 - .L_64)
.L_64:
        /*002c*/ 	.word	0x00000000
        /*0030*/ 	.short	0x0000
        /*0032*/ 	.short	0x0000
        /*0034*/ 	.byte	0x00, 0xf5, 0x21, 0x00


	//----- nvinfo : EIATTR_SPARSE_MMA_MASK
	.align		4
.L_65:
        /*0038*/ 	.byte	0x03, 0x50
        /*003a*/ 	.short	0x0000


	//----- nvinfo : EIATTR_MAXREG_COUNT
	.align		4
        /*003c*/ 	.byte	0x03, 0x1b
        /*003e*/ 	.short	0x00ff


	//----- nvinfo : EIATTR_NUM_BARRIERS
	.align		4
        /*0040*/ 	.byte	0x02, 0x4c
        /*0042*/ 	.byte	0x01
	.zero		1


	//----- nvinfo : EIATTR_MERCURY_ISA_VERSION
	.align		4
        /*0044*/ 	.byte	0x03, 0x5f
        /*0046*/ 	.short	0x0101


	//----- nvinfo : EIATTR_VRC_CTA_INIT_COUNT
	.align		4
        /*0048*/ 	.byte	0x02, 0x4a
	.zero		1
	.zero		1


	//----- nvinfo : EIATTR_EXIT_INSTR_OFFSETS
	.align		4
        /*004c*/ 	.byte	0x04, 0x1c
        /*004e*/ 	.short	(.L_67 - .L_66)


	//   ....[0]....
.L_66:
        /*0050*/ 	.word	0x000001e0


	//   ....[1]....
        /*0054*/ 	.word	0x00000260


	//----- nvinfo : EIATTR_CBANK_PARAM_SIZE
	.align		4
.L_67:
        /*0058*/ 	.byte	0x03, 0x19
        /*005a*/ 	.short	0x0014


	//----- nvinfo : EIATTR_PARAM_CBANK
	.align		4
        /*005c*/ 	.byte	0x04, 0x0a
        /*005e*/ 	.short	(.L_69 - .L_68)
	.align		4
.L_68:
        /*0060*/ 	.word	index@(.nv.constant0._Z7reduce2PiS_i)
        /*0064*/ 	.short	0x0380
        /*0066*/ 	.short	0x0014


	//----- nvinfo : EIATTR_SW_WAR
	.align		4
.L_69:
        /*0068*/ 	.byte	0x04, 0x36
        /*006a*/ 	.short	(.L_71 - .L_70)
.L_70:
        /*006c*/ 	.word	0x00000008
.L_71:


//--------------------- .nv.info._Z7reduce1PiS_i  --------------------------
	.section	.nv.info._Z7reduce1PiS_i,"",@"SHT_CUDA_INFO"
	.sectionflags	@""
	.align	4


	//----- nvinfo : EIATTR_CUDA_API_VERSION
	.align		4
        /*0000*/ 	.byte	0x04, 0x37
        /*0002*/ 	.short	(.L_73 - .L_72)
.L_72:
        /*0004*/ 	.word	0x00000082


	//----- nvinfo : EIATTR_KPARAM_INFO
	.align		4
.L_73:
        /*0008*/ 	.byte	0x04, 0x17
        /*000a*/ 	.short	(.L_75 - .L_74)
.L_74:
        /*000c*/ 	.word	0x00000000
        /*0010*/ 	.short	0x0002
        /*0012*/ 	.short	0x0010
        /*0014*/ 	.byte	0x00, 0xf0, 0x11, 0x00


	//----- nvinfo : EIATTR_KPARAM_INFO
	.align		4
.L_75:
        /*0018*/ 	.byte	0x04, 0x17
        /*001a*/ 	.short	(.L_77 - .L_76)
.L_76:
        /*001c*/ 	.word	0x00000000
        /*0020*/ 	.short	0x0001
        /*0022*/ 	.short	0x0008
        /*0024*/ 	.byte	0x00, 0xf5, 0x21, 0x00


	//----- nvinfo : EIATTR_KPARAM_INFO
	.align		4
.L_77:
        /*0028*/ 	.byte	0x04, 0x17
        /*002a*/ 	.short	(.L_79 - .L_78)
.L_78:
        /*002c*/ 	.word	0x00000000
        /*0030*/ 	.short	0x0000
        /*0032*/ 	.short	0x0000
        /*0034*/ 	.byte	0x00, 0xf5, 0x21, 0x00


	//----- nvinfo : EIATTR_SPARSE_MMA_MASK
	.align		4
.L_79:
        /*0038*/ 	.byte	0x03, 0x50
        /*003a*/ 	.short	0x0000


	//----- nvinfo : EIATTR_MAXREG_COUNT
	.align		4
        /*003c*/ 	.byte	0x03, 0x1b
        /*003e*/ 	.short	0x00ff


	//----- nvinfo : EIATTR_NUM_BARRIERS
	.align		4
        /*0040*/ 	.byte	0x02, 0x4c
        /*0042*/ 	.byte	0x01
	.zero		1


	//----- nvinfo : EIATTR_MERCURY_ISA_VERSION
	.align		4
        /*0044*/ 	.byte	0x03, 0x5f
        /*0046*/ 	.short	0x0101


	//----- nvinfo : EIATTR_VRC_CTA_INIT_COUNT
	.align		4
        /*0048*/ 	.byte	0x02, 0x4a
	.zero		1
	.zero		1


	//----- nvinfo : EIATTR_EXIT_INSTR_OFFSETS
	.align		4
        /*004c*/ 	.byte	0x04, 0x1c
        /*004e*/ 	.short	(.L_81 - .L_80)


	//   ....[0]....
.L_80:
        /*0050*/ 	.word	0x00000210


	//   ....[1]....
        /*0054*/ 	.word	0x00000290


	//----- nvinfo : EIATTR_CBANK_PARAM_SIZE
	.align		4
.L_81:
        /*0058*/ 	.byte	0x03, 0x19
        /*005a*/ 	.short	0x0014


	//----- nvinfo : EIATTR_PARAM_CBANK
	.align		4
        /*005c*/ 	.byte	0x04, 0x0a
        /*005e*/ 	.short	(.L_83 - .L_82)
	.align		4
.L_82:
        /*0060*/ 	.word	index@(.nv.constant0._Z7reduce1PiS_i)
        /*0064*/ 	.short	0x0380
        /*0066*/ 	.short	0x0014


	//----- nvinfo : EIATTR_SW_WAR
	.align		4
.L_83:
        /*0068*/ 	.byte	0x04, 0x36
        /*006a*/ 	.short	(.L_85 - .L_84)
.L_84:
        /*006c*/ 	.word	0x00000008
.L_85:


//--------------------- .nv.info._Z7reduce0PiS_i  --------------------------
	.section	.nv.info._Z7reduce0PiS_i,"",@"SHT_CUDA_INFO"
	.sectionflags	@""
	.align	4


	//----- nvinfo : EIATTR_CUDA_API_VERSION
	.align		4
        /*0000*/ 	.byte	0x04, 0x37
        /*0002*/ 	.short	(.L_87 - .L_86)
.L_86:
        /*0004*/ 	.word	0x00000082


	//----- nvinfo : EIATTR_KPARAM_INFO
	.align		4
.L_87:
        /*0008*/ 	.byte	0x04, 0x17
        /*000a*/ 	.short	(.L_89 - .L_88)
.L_88:
        /*000c*/ 	.word	0x00000000
        /*0010*/ 	.short	0x0002
        /*0012*/ 	.short	0x0010
        /*0014*/ 	.byte	0x00, 0xf0, 0x11, 0x00


	//----- nvinfo : EIATTR_KPARAM_INFO
	.align		4
.L_89:
        /*0018*/ 	.byte	0x04, 0x17
        /*001a*/ 	.short	(.L_91 - .L_90)
.L_90:
        /*001c*/ 	.word	0x00000000
        /*0020*/ 	.short	0x0001
        /*0022*/ 	.short	0x0008
        /*0024*/ 	.byte	0x00, 0xf5, 0x21, 0x00


	//----- nvinfo : EIATTR_KPARAM_INFO
	.align		4
.L_91:
        /*0028*/ 	.byte	0x04, 0x17
        /*002a*/ 	.short	(.L_93 - .L_92)
.L_92:
        /*002c*/ 	.word	0x00000000
        /*0030*/ 	.short	0x0000
        /*0032*/ 	.short	0x0000
        /*0034*/ 	.byte	0x00, 0xf5, 0x21, 0x00


	//----- nvinfo : EIATTR_SPARSE_MMA_MASK
	.align		4
.L_93:
        /*0038*/ 	.byte	0x03, 0x50
        /*003a*/ 	.short	0x0000


	//----- nvinfo : EIATTR_MAXREG_COUNT
	.align		4
        /*003c*/ 	.byte	0x03, 0x1b
        /*003e*/ 	.short	0x00ff


	//----- nvinfo : EIATTR_NUM_BARRIERS
	.align		4
        /*0040*/ 	.byte	0x02, 0x4c
        /*0042*/ 	.byte	0x01
	.zero		1


	//----- nvinfo : EIATTR_MERCURY_ISA_VERSION
	.align		4
        /*0044*/ 	.byte	0x03, 0x5f
        /*0046*/ 	.short	0x0101


	//----- nvinfo : EIATTR_VRC_CTA_INIT_COUNT
	.align		4
        /*0048*/ 	.byte	0x02, 0x4a
	.zero		1
	.zero		1


	//----- nvinfo : EIATTR_EXIT_INSTR_OFFSETS
	.align		4
        /*004c*/ 	.byte	0x04, 0x1c
        /*004e*/ 	.short	(.L_95 - .L_94)


	//   ....[0]....
.L_94:
        /*0050*/ 	.word	0x000001f0


	//   ....[1]....
        /*0054*/ 	.word	0x00000270


	//----- nvinfo : EIATTR_CBANK_PARAM_SIZE
	.align		4
.L_95:
        /*0058*/ 	.byte	0x03, 0x19
        /*005a*/ 	.short	0x0014


	//----- nvinfo : EIATTR_PARAM_CBANK
	.align		4
        /*005c*/ 	.byte	0x04, 0x0a
        /*005e*/ 	.short	(.L_97 - .L_96)
	.align		4
.L_96:
        /*0060*/ 	.word	index@(.nv.constant0._Z7reduce0PiS_i)
        /*0064*/ 	.short	0x0380
        /*0066*/ 	.short	0x0014


	//----- nvinfo : EIATTR_SW_WAR
	.align		4
.L_97:
        /*0068*/ 	.byte	0x04, 0x36
        /*006a*/ 	.short	(.L_99 - .L_98)
.L_98:
        /*006c*/ 	.word	0x00000008
.L_99:


//--------------------- .nv.callgraph             --------------------------
	.section	.nv.callgraph,"",@"SHT_CUDA_CALLGRAPH"
	.align	4
	.sectionentsize	8
	.align		4
        /*0000*/ 	.word	0x00000000
	.align		4
        /*0004*/ 	.word	0xffffffff
	.align		4
        /*0008*/ 	.word	0x00000000
	.align		4
        /*000c*/ 	.word	0xfffffffe
	.align		4
        /*0010*/ 	.word	0x00000000
	.align		4
        /*0014*/ 	.word	0xfffffffd
	.align		4
        /*0018*/ 	.word	0x00000000
	.align		4
        /*001c*/ 	.word	0xfffffffc


//--------------------- .text._Z7reduce4PiS_i     --------------------------
	.section	.text._Z7reduce4PiS_i,"ax",@progbits
	.align	128
        .global         _Z7reduce4PiS_i
        .type           _Z7reduce4PiS_i,@function
        .size           _Z7reduce4PiS_i,(.L_x_15 - _Z7reduce4PiS_i)
        .other          _Z7reduce4PiS_i,@"STO_CUDA_ENTRY STV_DEFAULT"
_Z7reduce4PiS_i:
.text._Z7reduce4PiS_i:
[----:B------:R-:W-:Y:S01]  /*0000*/  LDC R1, c[0x0][0x37c] ;  /* 0x0000df00ff017b82 */ /* 0x000fe20000000800 */
[----:B------:R-:W0:Y:S01]  /*0010*/  S2R R0, SR_CTAID.X ;  /* 0x0000000000007919 */ /* 0x000e220000002500 */
[----:B------:R-:W1:Y:S01]  /*0020*/  LDCU UR4, c[0x0][0x360] ;  /* 0x00006c00ff0477ac */ /* 0x000e620008000800 */
[----:B------:R-:W2:Y:S01]  /*0030*/  S2R R2, SR_TID.X ;  /* 0x0000000000027919 */ /* 0x000ea20000002100 */
[----:B------:R-:W3:Y:S01]  /*0040*/  LDCU UR5, c[0x0][0x390] ;  /* 0x00007200ff0577ac */ /* 0x000ee20008000800 */
[----:B-1----:R-:W-:Y:S02]  /*0050*/  IMAD.U32 R8, RZ, RZ, UR4 ;  /* 0x00000004ff087e24 */ /* 0x002fe4000f8e00ff */
[----:B0-----:R-:W-:-:S04]  /*0060*/  IMAD R3, R0, UR4, RZ ;  /* 0x0000000400037c24 */ /* 0x001fc8000f8e02ff */
[----:B--2---:R-:W-:-:S05]  /*0070*/  IMAD R3, R3, 0x2, R2 ;  /* 0x0000000203037824 */ /* 0x004fca00078e0202 */
[----:B---3--:R-:W-:-:S13]  /*0080*/  ISETP.GE.U32.AND P0, PT, R3, UR5, PT ;  /* 0x0000000503007c0c */ /* 0x008fda000bf06070 */
[----:B------:R-:W-:Y:S05]  /*0090*/  @P0 EXIT ;  /* 0x000000000000094d */ /* 0x000fea0003800000 */
[----:B------:R-:W0:Y:S01]  /*00a0*/  LDC.64 R6, c[0x0][0x380] ;  /* 0x0000e000ff067b82 */ /* 0x000e220000000a00 */
[----:B------:R-:W1:Y:S01]  /*00b0*/  LDCU.64 UR6, c[0x0][0x358] ;  /* 0x00006b00ff0677ac */ /* 0x000e620008000a00 */
[C---:B------:R-:W-:Y:S01]  /*00c0*/  IADD3 R9, PT, PT, R3.reuse, R8, RZ ;  /* 0x0000000803097210 */ /* 0x040fe20007ffe0ff */
[----:B0-----:R-:W-:-:S04]  /*00d0*/  IMAD.WIDE.U32 R4, R3, 0x4, R6 ;  /* 0x0000000403047825 */ /* 0x001fc800078e0006 */
[----:B------:R-:W-:Y:S02]  /*00e0*/  IMAD.WIDE.U32 R6, R9, 0x4, R6 ;  /* 0x0000000409067825 */ /* 0x000fe400078e0006 */
[----:B-1----:R-:W2:Y:S04]  /*00f0*/  LDG.E R4, desc[UR6][R4.64] ;  /* 0x0000000604047981 */ /* 0x002ea8000c1e1900 */
[----:B------:R-:W2:Y:S01]  /*0100*/  LDG.E R7, desc[UR6][R6.64] ;  /* 0x0000000606077981 */ /* 0x000ea2000c1e1900 */
[----:B------:R-:W0:Y:S01]  /*0110*/  S2UR UR5, SR_CgaCtaId ;  /* 0x00000000000579c3 */ /* 0x000e220000008800 */
[----:B------:R-:W-:Y:S01]  /*0120*/  UMOV UR4, 0x400 ;  /* 0x0000040000047882 */ /* 0x000fe20000000000 */
[----:B------:R-:W-:Y:S02]  /*0130*/  ISETP.GE.U32.AND P1, PT, R8, 0x42, PT ;  /* 0x000000420800780c */ /* 0x000fe40003f26070 */
[----:B------:R-:W-:Y:S01]  /*0140*/  ISETP.GT.U32.AND P0, PT, R2, 0x1f, PT ;  /* 0x0000001f0200780c */ /* 0x000fe20003f04070 */
[----:B0-----:R-:W-:-:S06]  /*0150*/  ULEA UR4, UR5, UR4, 0x18 ;  /* 0x0000000405047291 */ /* 0x001fcc000f8ec0ff */
[----:B------:R-:W-:Y:S01]  /*0160*/  LEA R10, R2, UR4, 0x2 ;  /* 0x00000004020a7c11 */ /* 0x000fe2000f8e10ff */
[----:B--2---:R-:W-:-:S05]  /*0170*/  IMAD.IADD R3, R4, 0x1, R7 ;  /* 0x0000000104037824 */ /* 0x004fca00078e0207 */
[----:B------:R0:W-:Y:S01]  /*0180*/  STS [R10], R3 ;  /* 0x000000030a007388 */ /* 0x0001e20000000800 */
[----:B------:R-:W-:Y:S06]  /*0190*/  BAR.SYNC.DEFER_BLOCKING 0x0 ;  /* 0x0000000000007b1d */ /* 0x000fec0000010000 */
[----:B------:R-:W-:Y:S05]  /*01a0*/  @!P1 BRA `(.L_x_0) ;  /* 0x00000000002c9947 */ /* 0x000fea0003800000 */
.L_x_1:
[----:B------:R-:W-:-:S04]  /*01b0*/  SHF.R.U32.HI R7, RZ, 0x1, R8 ;  /* 0x00000001ff077819 */ /* 0x000fc80000011608 */
[----:B------:R-:W-:-:S13]  /*01c0*/  ISETP.GE.U32.AND P1, PT, R2, R7, PT ;  /* 0x000000070200720c */ /* 0x000fda0003f26070 */
[----:B0-----:R-:W-:Y:S01]  /*01d0*/  @!P1 LEA R3, R7, R10, 0x2 ;  /* 0x0000000a07039211 */ /* 0x001fe200078e10ff */
[----:B------:R-:W-:Y:S05]  /*01e0*/  @!P1 LDS R4, [R10] ;  /* 0x000000000a049984 */ /* 0x000fea0000000800 */
[----:B------:R-:W0:Y:S02]  /*01f0*/  @!P1 LDS R3, [R3] ;  /* 0x0000000003039984 */ /* 0x000e240000000800 */
[----:B0-----:R-:W-:-:S05]  /*0200*/  @!P1 IMAD.IADD R5, R3, 0x1, R4 ;  /* 0x0000000103059824 */ /* 0x001fca00078e0204 */
[----:B------:R1:W-:Y:S01]  /*0210*/  @!P1 STS [R10], R5 ;  /* 0x000000050a009388 */ /* 0x0003e20000000800 */
[----:B------:R-:W-:Y:S01]  /*0220*/  BAR.SYNC.DEFER_BLOCKING 0x0 ;  /* 0x0000000000007b1d */ /* 0x000fe20000010000 */
[----:B------:R-:W-:Y:S02]  /*0230*/  ISETP.GT.U32.AND P1, PT, R8, 0x83, PT ;  /* 0x000000830800780c */ /* 0x000fe40003f24070 */
[----:B------:R-:W-:-:S11]  /*0240*/  MOV R8, R7 ;  /* 0x0000000700087202 */ /* 0x000fd60000000f00 */
[----:B-1----:R-:W-:Y:S05]  /*0250*/  @P1 BRA `(.L_x_1) ;  /* 0xfffffffc00d41947 */ /* 0x002fea000383ffff */
.L_x_0:
[----:B------:R-:W-:Y:S05]  /*0260*/  @P0 EXIT ;  /* 0x000000000000094d */ /* 0x000fea0003800000 */
[----:B0-----:R-:W-:Y:S01]  /*0270*/  LDS R3, [R10+0x80] ;  /* 0x000080000a037984 */ /* 0x001fe20000000800 */
[----:B------:R-:W-:-:S03]  /*0280*/  ISETP.NE.AND P0, PT, R2, RZ, PT ;  /* 0x000000ff0200720c */ /* 0x000fc60003f05270 */
[----:B------:R-:W0:Y:S02]  /*0290*/  LDS R4, [R10] ;  /* 0x000000000a047984 */ /* 0x000e240000000800 */
[----:B0-----:R-:W-:-:S05]  /*02a0*/  IMAD.IADD R3, R3, 0x1, R4 ;  /* 0x0000000103037824 */ /* 0x001fca00078e0204 */
[----:B------:R-:W-:Y:S01]  /*02b0*/  STS [R10], R3 ;  /* 0x000000030a007388 */ /* 0x000fe20000000800 */
[----:B------:R-:W-:Y:S06]  /*02c0*/  BAR.SYNC.DEFER_BLOCKING 0x0 ;  /* 0x0000000000007b1d */ /* 0x000fec0000010000 */
[----:B------:R-:W-:Y:S04]  /*02d0*/  LDS R4, [R10+0x40] ;  /* 0x000040000a047984 */ /* 0x000fe80000000800 */
[----:B------:R-:W0:Y:S02]  /*02e0*/  LDS R5, [R10] ;  /* 0x000000000a057984 */ /* 0x000e240000000800 */
[----:B0-----:R-:W-:-:S05]  /*02f0*/  IADD3 R5, PT, PT, R4, R5, RZ ;  /* 0x0000000504057210 */ /* 0x001fca0007ffe0ff */
[----:B------:R-:W-:Y:S01]  /*0300*/  STS [R10], R5 ;  /* 0x000000050a007388 */ /* 0x000fe20000000800 */
[----:B------:R-:W-:Y:S06]  /*0310*/  BAR.SYNC.DEFER_BLOCKING 0x0 ;  /* 0x0000000000007b1d */ /* 0x000fec0000010000 */
[----:B------:R-:W-:Y:S04]  /*0320*/  LDS R4, [R10+0x20] ;  /* 0x000020000a047984 */ /* 0x000fe80000000800 */
        /* <DEDUP_REMOVED lines=17> */
[----:B------:R0:W-:Y:S01]  /*0440*/  STS [R10], R7 ;  /* 0x000000070a007388 */ /* 0x0001e20000000800 */
[----:B------:R-:W-:Y:S05]  /*0450*/  @P0 EXIT ;  /* 0x000000000000094d */ /* 0x000fea0003800000 */
[----:B------:R-:W1:Y:S01]  /*0460*/  S2UR UR5, SR_CgaCtaId ;  /* 0x00000000000579c3 */ /* 0x000e620000008800 */
[----:B------:R-:W-:-:S07]  /*0470*/  UMOV UR4, 0x400 ;  /* 0x0000040000047882 */ /* 0x000fce0000000000 */
[----:B------:R-:W2:Y:S01]  /*0480*/  LDC.64 R2, c[0x0][0x388] ;  /* 0x0000e200ff027b82 */ /* 0x000ea20000000a00 */
[----:B-1----:R-:W-:Y:S01]  /*0490*/  ULEA UR4, UR5, UR4, 0x18 ;  /* 0x0000000405047291 */ /* 0x002fe2000f8ec0ff */
[----:B--2---:R-:W-:-:S08]  /*04a0*/  IMAD.WIDE.U32 R2, R0, 0x4, R2 ;  /* 0x0000000400027825 */ /* 0x004fd000078e0002 */
[----:B------:R-:W1:Y:S04]  /*04b0*/  LDS R5, [UR4] ;  /* 0x00000004ff057984 */ /* 0x000e680008000800 */
[----:B-1----:R-:W-:Y:S01]  /*04c0*/  STG.E desc[UR6][R2.64], R5 ;  /* 0x0000000502007986 */ /* 0x002fe2000c101906 */
[----:B------:R-:W-:Y:S05]  /*04d0*/  EXIT ;  /* 0x000000000000794d */ /* 0x000fea0003800000 */
.L_x_2:
[----:B------:R-:W-:-:S00]  /*04e0*/  BRA `(.L_x_2) ;  /* 0xfffffffc00fc7947 */ /* 0x000fc0000383ffff */
[----:B------:R-:W-:-:S00]  /*04f0*/  NOP ;  /* 0x0000000000007918 */ /* 0x000fc00000000000 */
        /* <DEDUP_REMOVED lines=8> */
.L_x_15:


//--------------------- .text._Z7reduce3PiS_i     --------------------------
	.section	.text._Z7reduce3PiS_i,"ax",@progbits
	.align	128
        .global         _Z7reduce3PiS_i
        .type           _Z7reduce3PiS_i,@function
        .size           _Z7reduce3PiS_i,(.L_x_16 - _Z7reduce3PiS_i)
        .other          _Z7reduce3PiS_i,@"STO_CUDA_ENTRY STV_DEFAULT"
_Z7reduce3PiS_i:
.text._Z7reduce3PiS_i:
[----:B------:R-:W-:Y:S01]  /*0000*/  LDC R1, c[0x0][0x37c] ;  /* 0x0000df00ff017b82 */ /* 0x000fe20000000800 */
[----:B------:R-:W0:Y:S01]  /*0010*/  S2R R11, SR_CTAID.X ;  /* 0x00000000000b7919 */ /* 0x000e220000002500 */
[----:B------:R-:W0:Y:S01]  /*0020*/  LDCU UR4, c[0x0][0x360] ;  /* 0x00006c00ff0477ac */ /* 0x000e220008000800 */
[----:B------:R-:W1:Y:S01]  /*0030*/  S2R R9, SR_TID.X ;  /* 0x0000000000097919 */ /* 0x000e620000002100 */
[----:B------:R-:W2:Y:S01]  /*0040*/  LDCU UR5, c[0x0][0x390] ;  /* 0x00007200ff0577ac */ /* 0x000ea20008000800 */
[----:B0-----:R-:W-:-:S04]  /*0050*/  IMAD R0, R11, UR4, RZ ;  /* 0x000000040b007c24 */ /* 0x001fc8000f8e02ff */
[----:B-1----:R-:W-:Y:S02]  /*0060*/  IMAD R3, R0, 0x2, R9 ;  /* 0x0000000200037824 */ /* 0x002fe400078e0209 */
[----:B------:R-:W-:-:S03]  /*0070*/  IMAD.U32 R0, RZ, RZ, UR4 ;  /* 0x00000004ff007e24 */ /* 0x000fc6000f8e00ff */
[----:B--2---:R-:W-:-:S13]  /*0080*/  ISETP.GE.U32.AND P0, PT, R3, UR5, PT ;  /* 0x0000000503007c0c */ /* 0x004fda000bf06070 */
        /* <DEDUP_REMOVED lines=11> */
[----:B------:R-:W-:Y:S01]  /*0140*/  ISETP.NE.AND P0, PT, R9, RZ, PT ;  /* 0x000000ff0900720c */ /* 0x000fe20003f05270 */
[----:B0-----:R-:W-:-:S06]  /*0150*/  ULEA UR4, UR5, UR4, 0x18 ;  /* 0x0000000405047291 */ /* 0x001fcc000f8ec0ff */
[----:B------:R-:W-:Y:S01]  /*0160*/  LEA R7, R9, UR4, 0x2 ;  /* 0x0000000409077c11 */ /* 0x000fe2000f8e10ff */
[----:B--2---:R-:W-:-:S05]  /*0170*/  IMAD.IADD R6, R2, 0x1, R5 ;  /* 0x0000000102067824 */ /* 0x004fca00078e0205 */
[----:B------:R0:W-:Y:S01]  /*0180*/  STS [R7], R6 ;  /* 0x0000000607007388 */ /* 0x0001e20000000800 */
[----:B------:R-:W-:Y:S06]  /*0190*/  BAR.SYNC.DEFER_BLOCKING 0x0 ;  /* 0x0000000000007b1d */ /* 0x000fec0000010000 */
[----:B------:R-:W-:Y:S05]  /*01a0*/  @!P1 BRA `(.L_x_3) ;  /* 0x00000000002c9947 */ /* 0x000fea0003800000 */
.L_x_4:
[----:B0-----:R-:W-:-:S04]  /*01b0*/  SHF.R.U32.HI R6, RZ, 0x1, R0 ;  /* 0x00000001ff067819 */ /* 0x001fc80000011600 */
[----:B------:R-:W-:-:S13]  /*01c0*/  ISETP.GE.U32.AND P1, PT, R9, R6, PT ;  /* 0x000000060900720c */ /* 0x000fda0003f26070 */
[----:B------:R-:W-:Y:S01]  /*01d0*/  @!P1 LEA R2, R6, R7, 0x2 ;  /* 0x0000000706029211 */ /* 0x000fe200078e10ff */
        /* <DEDUP_REMOVED lines=8> */
.L_x_3:
        /* <DEDUP_REMOVED lines=9> */
.L_x_5:
        /* <DEDUP_REMOVED lines=9> */
.L_x_16:


//--------------------- .text._Z7reduce2PiS_i     --------------------------
	.section	.text._Z7reduce2PiS_i,"ax",@progbits
	.align	128
        .global         _Z7reduce2PiS_i
        .type           _Z7reduce2PiS_i,@function
        .size           _Z7reduce2PiS_i,(.L_x_17 - _Z7reduce2PiS_i)
        .other          _Z7reduce2PiS_i,@"STO_CUDA_ENTRY STV_DEFAULT"
_Z7reduce2PiS_i:
.text._Z7reduce2PiS_i:
[----:B------:R-:W-:Y:S01]  /*0000*/  LDC R1, c[0x0][0x37c] ;  /* 0x0000df00ff017b82 */ /* 0x000fe20000000800 */
[----:B------:R-:W0:Y:S07]  /*0010*/  S2R R6, SR_TID.X ;  /* 0x0000000000067919 */ /* 0x000e2e0000002100 */
[----:B------:R-:W1:Y:S01]  /*0020*/  LDC.64 R2, c[0x0][0x380] ;  /* 0x0000e000ff027b82 */ /* 0x000e620000000a00 */
[----:B------:R-:W0:Y:S01]  /*0030*/  LDCU UR8, c[0x0][0x360] ;  /* 0x00006c00ff0877ac */ /* 0x000e220008000800 */
[----:B------:R-:W0:Y:S01]  /*0040*/  S2R R7, SR_CTAID.X ;  /* 0x0000000000077919 */ /* 0x000e220000002500 */
[----:B------:R-:W2:Y:S01]  /*0050*/  LDCU.64 UR6, c[0x0][0x358] ;  /* 0x00006b00ff0677ac */ /* 0x000ea20008000a00 */
[----:B0-----:R-:W-:-:S04]  /*0060*/  IMAD R5, R7, UR8, R6 ;  /* 0x0000000807057c24 */ /* 0x001fc8000f8e0206 */
[----:B-1----:R-:W-:-:S06]  /*0070*/  IMAD.WIDE.U32 R2, R5, 0x4, R2 ;  /* 0x0000000405027825 */ /* 0x002fcc00078e0002 */
[----:B--2---:R-:W2:Y:S01]  /*0080*/  LDG.E R2, desc[UR6][R2.64] ;  /* 0x0000000602027981 */ /* 0x004ea2000c1e1900 */
[----:B------:R-:W0:Y:S01]  /*0090*/  S2UR UR5, SR_CgaCtaId ;  /* 0x00000000000579c3 */ /* 0x000e220000008800 */
[----:B------:R-:W-:Y:S01]  /*00a0*/  UMOV UR4, 0x400 ;  /* 0x0000040000047882 */ /* 0x000fe20000000000 */
[----:B------:R-:W-:Y:S01]  /*00b0*/  UISETP.GE.U32.AND UP0, UPT, UR8, 0x2, UPT ;  /* 0x000000020800788c */ /* 0x000fe2000bf06070 */
[----:B------:R-:W-:Y:S01]  /*00c0*/  ISETP.NE.AND P0, PT, R6, RZ, PT ;  /* 0x000000ff0600720c */ /* 0x000fe20003f05270 */
[----:B0-----:R-:W-:-:S06]  /*00d0*/  ULEA UR4, UR5, UR4, 0x18 ;  /* 0x0000000405047291 */ /* 0x001fcc000f8ec0ff */
[----:B------:R-:W-:-:S05]  /*00e0*/  LEA R5, R6, UR4, 0x2 ;  /* 0x0000000406057c11 */ /* 0x000fca000f8e10ff */
[----:B--2---:R0:W-:Y:S01]  /*00f0*/  STS [R5], R2 ;  /* 0x0000000205007388 */ /* 0x0041e20000000800 */
[----:B------:R-:W-:Y:S06]  /*0100*/  BAR.SYNC.DEFER_BLOCKING 0x0 ;  /* 0x0000000000007b1d */ /* 0x000fec0000010000 */
[----:B------:R-:W-:Y:S05]  /*0110*/  BRA.U !UP0, `(.L_x_6) ;  /* 0x0000000108307547 */ /* 0x000fea000b800000 */
[----:B------:R-:W-:-:S07]  /*0120*/  IMAD.U32 R0, RZ, RZ, UR8 ;  /* 0x00000008ff007e24 */ /* 0x000fce000f8e00ff */
.L_x_7:
[----:B------:R-:W-:-:S04]  /*0130*/  SHF.R.U32.HI R8, RZ, 0x1, R0 ;  /* 0x00000001ff087819 */ /* 0x000fc80000011600 */
[----:B------:R-:W-:-:S13]  /*0140*/  ISETP.GE.U32.AND P1, PT, R6, R8, PT ;  /* 0x000000080600720c */ /* 0x000fda0003f26070 */
[----:B0-----:R-:W-:Y:S01]  /*0150*/  @!P1 IMAD R2, R8, 0x4, R5 ;  /* 0x0000000408029824 */ /* 0x001fe200078e0205 */
[----:B------:R-:W-:Y:S05]  /*0160*/  @!P1 LDS R3, [R5] ;  /* 0x0000000005039984 */ /* 0x000fea0000000800 */
[----:B------:R-:W0:Y:S02]  /*0170*/  @!P1 LDS R2, [R2] ;  /* 0x0000000002029984 */ /* 0x000e240000000800 */
[----:B0-----:R-:W-:-:S05]  /*0180*/  @!P1 IADD3 R4, PT, PT, R2, R3, RZ ;  /* 0x0000000302049210 */ /* 0x001fca0007ffe0ff */
[----:B------:R1:W-:Y:S01]  /*0190*/  @!P1 STS [R5], R4 ;  /* 0x0000000405009388 */ /* 0x0003e20000000800 */
[----:B------:R-:W-:Y:S01]  /*01a0*/  BAR.SYNC.DEFER_BLOCKING 0x0 ;  /* 0x0000000000007b1d */ /* 0x000fe20000010000 */
[----:B------:R-:W-:Y:S01]  /*01b0*/  ISETP.GT.U32.AND P1, PT, R0, 0x3, PT ;  /* 0x000000030000780c */ /* 0x000fe20003f24070 */
[----:B------:R-:W-:-:S12]  /*01c0*/  IMAD.MOV.U32 R0, RZ, RZ, R8 ;  /* 0x000000ffff007224 */ /* 0x000fd800078e0008 */
[----:B-1----:R-:W-:Y:S05]  /*01d0*/  @P1 BRA `(.L_x_7) ;  /* 0xfffffffc00d41947 */ /* 0x002fea000383ffff */
.L_x_6:
[----:B------:R-:W-:Y:S05]  /*01e0*/  @P0 EXIT ;  /* 0x000000000000094d */ /* 0x000fea0003800000 */
[----:B------:R-:W1:Y:S01]  /*01f0*/  S2UR UR5, SR_CgaCtaId ;  /* 0x00000000000579c3 */ /* 0x000e620000008800 */
[----:B------:R-:W-:-:S07]  /*0200*/  UMOV UR4, 0x400 ;  /* 0x0000040000047882 */ /* 0x000fce0000000000 */
[----:B0-----:R-:W0:Y:S01]  /*0210*/  LDC.64 R2, c[0x0][0x388] ;  /* 0x0000e200ff027b82 */ /* 0x001e220000000a00 */
[----:B-1----:R-:W-:Y:S01]  /*0220*/  ULEA UR4, UR5, UR4, 0x18 ;  /* 0x0000000405047291 */ /* 0x002fe2000f8ec0ff */
[----:B0-----:R-:W-:-:S08]  /*0230*/  IMAD.WIDE.U32 R2, R7, 0x4, R2 ;  /* 0x0000000407027825 */ /* 0x001fd000078e0002 */
[----:B------:R-:W0:Y:S04]  /*0240*/  LDS R5, [UR4] ;  /* 0x00000004ff057984 */ /* 0x000e280008000800 */
[----:B0-----:R-:W-:Y:S01]  /*0250*/  STG.E desc[UR6][R2.64], R5 ;  /* 0x0000000502007986 */ /* 0x001fe2000c101906 */
[----:B------:R-:W-:Y:S05]  /*0260*/  EXIT ;  /* 0x000000000000794d */ /* 0x000fea0003800000 */
.L_x_8:
        /* <DEDUP_REMOVED lines=9> */
.L_x_17:


//--------------------- .text._Z7reduce1PiS_i     --------------------------
	.section	.text._Z7reduce1PiS_i,"ax",@progbits
	.align	128
        .global         _Z7reduce1PiS_i
        .type           _Z7reduce1PiS_i,@function
        .size           _Z7reduce1PiS_i,(.L_x_18 - _Z7reduce1PiS_i)
        .other          _Z7reduce1PiS_i,@"STO_CUDA_ENTRY STV_DEFAULT"
_Z7reduce1PiS_i:
.text._Z7reduce1PiS_i:
        /* <DEDUP_REMOVED lines=18> */
[----:B------:R-:W-:-:S05]  /*0120*/  UMOV UR5, 0x1 ;  /* 0x0000000100057882 */ /* 0x000fca0000000000 */
.L_x_10:
[----:B------:R-:W-:-:S04]  /*0130*/  USHF.L.U32 UR6, UR5, 0x1, URZ ;  /* 0x0000000105067899 */ /* 0x000fc800080006ff */
[----:B------:R-:W-:Y:S02]  /*0140*/  UISETP.GE.U32.AND UP0, UPT, UR6, UR7, UPT ;  /* 0x000000070600728c */ /* 0x000fe4000bf06070 */
[----:B01----:R-:W-:-:S05]  /*0150*/  IMAD R2, R4, UR6, RZ ;  /* 0x0000000604027c24 */ /* 0x003fca000f8e02ff */
[----:B------:R-:W-:-:S13]  /*0160*/  ISETP.GE.U32.AND P0, PT, R2, UR7, PT ;  /* 0x0000000702007c0c */ /* 0x000fda000bf06070 */
[C---:B------:R-:W-:Y:S01]  /*0170*/  @!P0 VIADD R0, R2.reuse, UR5 ;  /* 0x0000000502008c36 */ /* 0x040fe20008000000 */
[----:B------:R-:W-:Y:S01]  /*0180*/  @!P0 LEA R2, R2, UR4, 0x2 ;  /* 0x0000000402028c11 */ /* 0x000fe2000f8e10ff */
[----:B------:R-:W-:-:S03]  /*0190*/  UMOV UR5, UR6 ;  /* 0x0000000600057c82 */ /* 0x000fc60008000000 */
[----:B------:R-:W-:Y:S01]  /*01a0*/  @!P0 LEA R0, R0, UR4, 0x2 ;  /* 0x0000000400008c11 */ /* 0x000fe2000f8e10ff */
[----:B------:R-:W-:Y:S05]  /*01b0*/  @!P0 LDS R3, [R2] ;  /* 0x0000000002038984 */ /* 0x000fea0000000800 */
[----:B------:R-:W0:Y:S02]  /*01c0*/  @!P0 LDS R0, [R0] ;  /* 0x0000000000008984 */ /* 0x000e240000000800 */
[----:B0-----:R-:W-:-:S05]  /*01d0*/  @!P0 IADD3 R3, PT, PT, R0, R3, RZ ;  /* 0x0000000300038210 */ /* 0x001fca0007ffe0ff */
[----:B------:R1:W-:Y:S01]  /*01e0*/  @!P0 STS [R2], R3 ;  /* 0x0000000302008388 */ /* 0x0003e20000000800 */
[----:B------:R-:W-:Y:S06]  /*01f0*/  BAR.SYNC.DEFER_BLOCKING 0x0 ;  /* 0x0000000000007b1d */ /* 0x000fec0000010000 */
[----:B------:R-:W-:Y:S05]  /*0200*/  BRA.U !UP0, `(.L_x_10) ;  /* 0xfffffffd08c87547 */ /* 0x000fea000b83ffff */
.L_x_9:
[----:B------:R-:W-:Y:S05]  /*0210*/  @P1 EXIT ;  /* 0x000000000000194d */ /* 0x000fea0003800000 */
[----:B------:R-:W2:Y:S01]  /*0220*/  S2UR UR5, SR_CgaCtaId ;  /* 0x00000000000579c3 */ /* 0x000ea20000008800 */
[----:B------:R-:W-:-:S07]  /*0230*/  UMOV UR4, 0x400 ;  /* 0x0000040000047882 */ /* 0x000fce0000000000 */
[----:B01----:R-:W0:Y:S01]  /*0240*/  LDC.64 R2, c[0x0][0x388] ;  /* 0x0000e200ff027b82 */ /* 0x003e220000000a00 */
[----:B--2---:R-:W-:Y:S01]  /*0250*/  ULEA UR4, UR5, UR4, 0x18 ;  /* 0x0000000405047291 */ /* 0x004fe2000f8ec0ff */
[----:B0-----:R-:W-:-:S08]  /*0260*/  IMAD.WIDE.U32 R2, R7, 0x4, R2 ;  /* 0x0000000407027825 */ /* 0x001fd000078e0002 */
[----:B------:R-:W0:Y:S04]  /*0270*/  LDS R5, [UR4] ;  /* 0x00000004ff057984 */ /* 0x000e280008000800 */
[----:B0-----:R-:W-:Y:S01]  /*0280*/  STG.E desc[UR8][R2.64], R5 ;  /* 0x0000000502007986 */ /* 0x001fe2000c101908 */
[----:B------:R-:W-:Y:S05]  /*0290*/  EXIT ;  /* 0x000000000000794d */ /* 0x000fea0003800000 */
.L_x_11:
        /* <DEDUP_REMOVED lines=14> */
.L_x_18:


//--------------------- .text._Z7reduce0PiS_i     --------------------------
	.section	.text._Z7reduce0PiS_i,"ax",@progbits
	.align	128
        .global         _Z7reduce0PiS_i
        .type           _Z7reduce0PiS_i,@function
        .size           _Z7reduce0PiS_i,(.L_x_19 - _Z7reduce0PiS_i)
        .other          _Z7reduce0PiS_i,@"STO_CUDA_ENTRY STV_DEFAULT"
_Z7reduce0PiS_i:
.text._Z7reduce0PiS_i:
        /* <DEDUP_REMOVED lines=18> */
[----:B------:R-:W-:-:S07]  /*0120*/  IMAD.MOV.U32 R0, RZ, RZ, 0x1 ;  /* 0x00000001ff007424 */ /* 0x000fce00078e00ff */
.L_x_13:
[----:B------:R-:W-:-:S05]  /*0130*/  IMAD.SHL.U32 R8, R0, 0x2, RZ ;  /* 0x0000000200087824 */ /* 0x000fca00078e00ff */
[----:B0-----:R-:W-:-:S04]  /*0140*/  IADD3 R2, PT, PT, R8, -0x1, RZ ;  /* 0xffffffff08027810 */ /* 0x001fc80007ffe0ff */
[----:B------:R-:W-:-:S13]  /*0150*/  LOP3.LUT P1, RZ, R2, R7, RZ, 0xc0, !PT ;  /* 0x0000000702ff7212 */ /* 0x000fda000782c0ff */
[----:B------:R-:W-:Y:S01]  /*0160*/  @!P1 IMAD R2, R0, 0x4, R5 ;  /* 0x0000000400029824 */ /* 0x000fe200078e0205 */
[----:B------:R-:W-:Y:S01]  /*0170*/  @!P1 LDS R3, [R5] ;  /* 0x0000000005039984 */ /* 0x000fe20000000800 */
[----:B------:R-:W-:-:S04]  /*0180*/  MOV R0, R8 ;  /* 0x0000000800007202 */ /* 0x000fc80000000f00 */
[----:B------:R-:W0:Y:S02]  /*0190*/  @!P1 LDS R2, [R2] ;  /* 0x0000000002029984 */ /* 0x000e240000000800 */
[----:B0-----:R-:W-:-:S05]  /*01a0*/  @!P1 IADD3 R4, PT, PT, R2, R3, RZ ;  /* 0x0000000302049210 */ /* 0x001fca0007ffe0ff */
[----:B------:R1:W-:Y:S01]  /*01b0*/  @!P1 STS [R5], R4 ;  /* 0x0000000405009388 */ /* 0x0003e20000000800 */
[----:B------:R-:W-:Y:S01]  /*01c0*/  BAR.SYNC.DEFER_BLOCKING 0x0 ;  /* 0x0000000000007b1d */ /* 0x000fe20000010000 */
[----:B------:R-:W-:-:S13]  /*01d0*/  ISETP.GE.U32.AND P1, PT, R8, UR8, PT ;  /* 0x0000000808007c0c */ /* 0x000fda000bf26070 */
[----:B-1----:R-:W-:Y:S05]  /*01e0*/  @!P1 BRA `(.L_x_13) ;  /* 0xfffffffc00d09947 */ /* 0x002fea000383ffff */
.L_x_12:
        /* <DEDUP_REMOVED lines=9> */
.L_x_14:
        /* <DEDUP_REMOVED lines=16> */
.L_x_19:


//--------------------- .nv.shared._Z7reduce4PiS_i --------------------------
	.section	.nv.shared._Z7reduce4PiS_i,"aw",@nobits
	.sectionflags	@""
	.align	4
.nv.shared._Z7reduce4PiS_i:
	.zero		1536


//--------------------- .nv.shared.reserved.0     --------------------------
	.section	.nv.shared.reserved.0,"aw",@nobits
	.weak		__nv_reservedSMEM_offset_0_alias
	.size		__nv_reservedSMEM_offset_0_alias, 0, 64
	.other		__nv_reservedSMEM_offset_0_alias,@"STO_CUDA_RESERVED_SHARED STV_DEFAULT"
__nv_reservedSMEM_offset_0_alias:
	.zero		0
	.zero		64


//--------------------- .nv.shared._Z7reduce3PiS_i --------------------------
	.section	.nv.shared._Z7reduce3PiS_i,"aw",@nobits
	.sectionflags	@""
	.align	4
.nv.shared._Z7reduce3PiS_i:
	.zero		1536


//--------------------- .nv.shared._Z7reduce2PiS_i --------------------------
	.section	.nv.shared._Z7reduce2PiS_i,"aw",@nobits
	.sectionflags	@""
	.align	4
.nv.shared._Z7reduce2PiS_i:
	.zero		1536


//--------------------- .nv.shared._Z7reduce1PiS_i --------------------------
	.section	.nv.shared._Z7reduce1PiS_i,"aw",@nobits
	.sectionflags	@""
	.align	4
.nv.shared._Z7reduce1PiS_i:
	.zero		1536


//--------------------- .nv.shared._Z7reduce0PiS_i --------------------------
	.section	.nv.shared._Z7reduce0PiS_i,"aw",@nobits
	.sectionflags	@""
	.align	4
.nv.shared._Z7reduce0PiS_i:
	.zero		1536


//--------------------- .nv.constant0._Z7reduce4PiS_i --------------------------
	.section	.nv.constant0._Z7reduce4PiS_i,"a",@progbits
	.sectionflags	@""
	.align	4
.nv.constant0._Z7reduce4PiS_i:
	.zero		916


//--------------------- .nv.constant0._Z7reduce3PiS_i --------------------------
	.section	.nv.constant0._Z7reduce3PiS_i,"a",@progbits
	.sectionflags	@""
	.align	4
.nv.constant0._Z7reduce3PiS_i:
	.zero		916


//--------------------- .nv.constant0._Z7reduce2PiS_i --------------------------
	.section	.nv.constant0._Z7reduce2PiS_i,"a",@progbits
	.sectionflags	@""
	.align	4
.nv.constant0._Z7reduce2PiS_i:
	.zero		916


//--------------------- .nv.constant0._Z7reduce1PiS_i --------------------------
	.section	.nv.constant0._Z7reduce1PiS_i,"a",@progbits
	.sectionflags	@""
	.align	4
.nv.constant0._Z7reduce1PiS_i:
	.zero		916


//--------------------- .nv.constant0._Z7reduce0PiS_i --------------------------
	.section	.nv.constant0._Z7reduce0PiS_i,"a",@progbits
	.sectionflags	@""
	.align	4
.nv.constant0._Z7reduce0PiS_i:
	.zero		916


//--------------------- SYMBOLS --------------------------

	.type		.nv.reservedSmem.offset0,@object
	.size		.nv.reservedSmem.offset0,0x4
	.type		.nv.reservedSmem.cap,@object
	.size		.nv.reservedSmem.cap,0x4
